	.headerflags	@"EF_CUDA_TEXMODE_UNIFIED EF_CUDA_64BIT_ADDRESS EF_CUDA_ACCELERATORS EF_CUDA_SM90 EF_CUDA_VIRTUAL_SM(EF_CUDA_SM90)"
	.elftype	@"ET_EXEC"


//--------------------- .nv.info                  --------------------------
	.section	.nv.info,"",@"SHT_CUDA_INFO"
	.align	4


	//----- nvinfo : EIATTR_REGCOUNT
	.align		4
        /*0000*/ 	.byte	0x04, 0x2f
        /*0002*/ 	.short	(.L_1 - .L_0)
	.align		4
.L_0:
        /*0004*/ 	.word	index@(triton_poi_fused__adaptive_avg_pool2d_35)
        /*0008*/ 	.word	0x00000020


	//----- nvinfo : EIATTR_MIN_STACK_SIZE
	.align		4
.L_1:
        /*000c*/ 	.byte	0x04, 0x12
        /*000e*/ 	.short	(.L_3 - .L_2)
	.align		4
.L_2:
        /*0010*/ 	.word	index@(triton_poi_fused__adaptive_avg_pool2d_35)
        /*0014*/ 	.word	0x00000000


	//----- nvinfo : EIATTR_FRAME_SIZE
	.align		4
.L_3:
        /*0018*/ 	.byte	0x04, 0x11
        /*001a*/ 	.short	(.L_5 - .L_4)
	.align		4
.L_4:
        /*001c*/ 	.word	index@(triton_poi_fused__adaptive_avg_pool2d_35)
        /*0020*/ 	.word	0x00000000


	//----- nvinfo : EIATTR_MIN_STACK_SIZE
	.align		4
.L_5:
        /*0024*/ 	.byte	0x04, 0x12
        /*0026*/ 	.short	(.L_7 - .L_6)
	.align		4
.L_6:
        /*0028*/ 	.word	index@(triton_poi_fused__adaptive_avg_pool2d_35)
        /*002c*/ 	.word	0x00000000
.L_7:


//--------------------- .nv.info.triton_poi_fused__adaptive_avg_pool2d_35 --------------------------
	.section	.nv.info.triton_poi_fused__adaptive_avg_pool2d_35,"",@"SHT_CUDA_INFO"
	.sectionflags	@""
	.align	4


	//----- nvinfo : EIATTR_CUDA_API_VERSION
	.align		4
        /*0000*/ 	.byte	0x04, 0x37
        /*0002*/ 	.short	(.L_9 - .L_8)
.L_8:
        /*0004*/ 	.word	0x0000007c


	//----- nvinfo : EIATTR_KPARAM_INFO
	.align		4
.L_9:
        /*0008*/ 	.byte	0x04, 0x17
        /*000a*/ 	.short	(.L_11 - .L_10)
.L_10:
        /*000c*/ 	.word	0x00000000
        /*0010*/ 	.short	0x0002
        /*0012*/ 	.short	0x0010
        /*0014*/ 	.byte	0x00, 0xf0, 0x11, 0x00


	//----- nvinfo : EIATTR_KPARAM_INFO
	.align		4
.L_11:
        /*0018*/ 	.byte	0x04, 0x17
        /*001a*/ 	.short	(.L_13 - .L_12)
.L_12:
        /*001c*/ 	.word	0x00000000
        /*0020*/ 	.short	0x0001
        /*0022*/ 	.short	0x0008
        /*0024*/ 	.byte	0x00, 0xf4, 0x21, 0x00


	//----- nvinfo : EIATTR_KPARAM_INFO
	.align		4
.L_13:
        /*0028*/ 	.byte	0x04, 0x17
        /*002a*/ 	.short	(.L_15 - .L_14)
.L_14:
        /*002c*/ 	.word	0x00000000
        /*0030*/ 	.short	0x0000
        /*0032*/ 	.short	0x0000
        /*0034*/ 	.byte	0x00, 0xf4, 0x21, 0x00


	//----- nvinfo : EIATTR_SPARSE_MMA_MASK
	.align		4
.L_15:
        /*0038*/ 	.byte	0x03, 0x50
        /*003a*/ 	.short	0x0000


	//----- nvinfo : EIATTR_MAXREG_COUNT
	.align		4
        /*003c*/ 	.byte	0x03, 0x1b
        /*003e*/ 	.short	0x00ff


	//----- nvinfo : EIATTR_EXIT_INSTR_OFFSETS
	.align		4
        /*0040*/ 	.byte	0x04, 0x1c
        /*0042*/ 	.short	(.L_17 - .L_16)


	//   ....[0]....
.L_16:
        /*0044*/ 	.word	0x000006e0


	//----- nvinfo : EIATTR_REQNTID
	.align		4
.L_17:
        /*0048*/ 	.byte	0x04, 0x10
        /*004a*/ 	.short	(.L_19 - .L_18)
.L_18:
        /*004c*/ 	.word	0x00000080
        /*0050*/ 	.word	0x00000001
        /*0054*/ 	.word	0x00000001


	//----- nvinfo : EIATTR_CBANK_PARAM_SIZE
	.align		4
.L_19:
        /*0058*/ 	.byte	0x03, 0x19
        /*005a*/ 	.short	0x0014


	//----- nvinfo : EIATTR_PARAM_CBANK
	.align		4
        /*005c*/ 	.byte	0x04, 0x0a
        /*005e*/ 	.short	(.L_21 - .L_20)
	.align		4
.L_20:
        /*0060*/ 	.word	index@(.nv.constant0.triton_poi_fused__adaptive_avg_pool2d_35)
        /*0064*/ 	.short	0x0210
        /*0066*/ 	.short	0x0014


	//----- nvinfo : EIATTR_SW_WAR
	.align		4
.L_21:
        /*0068*/ 	.byte	0x04, 0x36
        /*006a*/ 	.short	(.L_23 - .L_22)
.L_22:
        /*006c*/ 	.word	0x00000008
.L_23:


//--------------------- .nv.callgraph             --------------------------
	.section	.nv.callgraph,"",@"SHT_CUDA_CALLGRAPH"
	.align	4
	.sectionentsize	8
	.align		4
        /*0000*/ 	.word	0x00000000
	.align		4
        /*0004*/ 	.word	0xffffffff
	.align		4
        /*0008*/ 	.word	0x00000000
	.align		4
        /*000c*/ 	.word	0xfffffffe
	.align		4
        /*0010*/ 	.word	0x00000000
	.align		4
        /*0014*/ 	.word	0xfffffffd
	.align		4
        /*0018*/ 	.word	0x00000000
	.align		4
        /*001c*/ 	.word	0xfffffffc


//--------------------- .text.triton_poi_fused__adaptive_avg_pool2d_35 --------------------------
	.section	.text.triton_poi_fused__adaptive_avg_pool2d_35,"ax",@progbits
	.align	128
        .global         triton_poi_fused__adaptive_avg_pool2d_35
        .type           triton_poi_fused__adaptive_avg_pool2d_35,@function
        .size           triton_poi_fused__adaptive_avg_pool2d_35,(.L_x_1 - triton_poi_fused__adaptive_avg_pool2d_35)
        .other          triton_poi_fused__adaptive_avg_pool2d_35,@"STO_CUDA_ENTRY STV_DEFAULT"
triton_poi_fused__adaptive_avg_pool2d_35:
.text.triton_poi_fused__adaptive_avg_pool2d_35:
[----:B------:R-:W-:Y:S01]  /*0000*/  LDC R1, c[0x0][0x28] ;  /* 0x00000a00ff017b82 */ /* 0x000fe20000000800 */
[----:B------:R-:W1:Y:S07]  /*0010*/  S2R R7, SR_CTAID.X ;  /* 0x0000000000077919 */ /* 0x000e6e0000002500 */
[----:B------:R-:W2:Y:S01]  /*0020*/  LDC.64 R4, c[0x0][0x210] ;  /* 0x00008400ff047b82 */ /* 0x000ea20000000a00 */
[----:B------:R-:W-:Y:S01]  /*0030*/  ULDC.64 UR4, c[0x0][0x208] ;  /* 0x0000820000047ab9 */ /* 0x000fe20000000a00 */
[----:B------:R-:W3:Y:S01]  /*0040*/  S2R R2, SR_TID.X ;  /* 0x0000000000027919 */ /* 0x000ee20000002100 */
[----:B-1----:R-:W-:-:S02]  /*0050*/  SHF.L.U32 R0, R7, 0x8, RZ ;  /* 0x0000000807007819 */ /* 0x002fc400000006ff */
[----:B------:R-:W-:Y:S02]  /*0060*/  SHF.R.U32.HI R3, RZ, 0x17, R7 ;  /* 0x00000017ff037819 */ /* 0x000fe40000011607 */
[----:B---3--:R-:W-:Y:S02]  /*0070*/  SHF.L.U32 R2, R2, 0x1, RZ ;  /* 0x0000000102027819 */ /* 0x008fe400000006ff */
[----:B------:R-:W-:Y:S02]  /*0080*/  IADD3 R0, R0, 0x1, RZ ;  /* 0x0000000100007810 */ /* 0x000fe40007ffe0ff */
[----:B------:R-:W-:Y:S02]  /*0090*/  SGXT.U32 R3, R3, 0x1 ;  /* 0x000000010303781a */ /* 0x000fe40000000000 */
[----:B------:R-:W-:Y:S02]  /*00a0*/  LOP3.LUT R2, R2, 0xfe, RZ, 0xc0, !PT ;  /* 0x000000fe02027812 */ /* 0x000fe400078ec0ff */
[----:B------:R-:W-:-:S02]  /*00b0*/  IADD3 R3, R0, R3, RZ ;  /* 0x0000000300037210 */ /* 0x000fc40007ffe0ff */
[----:B------:R-:W-:Y:S02]  /*00c0*/  PRMT R14, R2, 0x6540, R7 ;  /* 0x00006540020e7816 */ /* 0x000fe40000000007 */
[----:B------:R-:W-:Y:S02]  /*00d0*/  LOP3.LUT R3, R3, 0x3fffff02, RZ, 0xc0, !PT ;  /* 0x3fffff0203037812 */ /* 0x000fe400078ec0ff */
[----:B------:R-:W-:Y:S02]  /*00e0*/  SHF.L.U32 R7, R14, 0x4, RZ ;  /* 0x000000040e077819 */ /* 0x000fe400000006ff */
[----:B------:R-:W-:-:S04]  /*00f0*/  IADD3 R0, R0, -R3, RZ ;  /* 0x8000000300007210 */ /* 0x000fc80007ffe0ff */
[----:B------:R-:W-:-:S04]  /*0100*/  LEA R29, R0, R7, 0x2 ;  /* 0x00000007001d7211 */ /* 0x000fc800078e10ff */
[----:B------:R-:W-:Y:S01]  /*0110*/  IADD3 R25, R29, 0x9, RZ ;  /* 0x000000091d197810 */ /* 0x000fe20007ffe0ff */
[--C-:B--2---:R-:W-:Y:S01]  /*0120*/  IMAD.WIDE R2, R29, 0x4, R4.reuse ;  /* 0x000000041d027825 */ /* 0x104fe200078e0204 */
[----:B------:R-:W-:Y:S02]  /*0130*/  IADD3 R13, R29, 0x11, RZ ;  /* 0x000000111d0d7810 */ /* 0x000fe40007ffe0ff */
[----:B------:R-:W-:Y:S02]  /*0140*/  IADD3 R23, R29, 0x8, RZ ;  /* 0x000000081d177810 */ /* 0x000fe40007ffe0ff */
[----:B------:R-:W2:Y:S04]  /*0150*/  LDG.E.EL R15, desc[UR4][R2.64] ;  /* 0x00000004020f7981 */ /* 0x000ea8000c2e1900 */
[----:B------:R-:W2:Y:S01]  /*0160*/  LDG.E.EL R16, desc[UR4][R2.64+0x4] ;  /* 0x0000040402107981 */ /* 0x000ea2000c2e1900 */
[----:B------:R-:W-:Y:S01]  /*0170*/  IADD3 R9, R29, 0xa, RZ ;  /* 0x0000000a1d097810 */ /* 0x000fe20007ffe0ff */
[----:B------:R-:W-:-:S02]  /*0180*/  IMAD.WIDE R24, R25, 0x4, R4 ;  /* 0x0000000419187825 */ /* 0x000fc400078e0204 */
[----:B------:R-:W3:Y:S01]  /*0190*/  LDG.E.EL R17, desc[UR4][R2.64+0x8] ;  /* 0x0000080402117981 */ /* 0x000ee2000c2e1900 */
[----:B------:R-:W-:Y:S01]  /*01a0*/  IADD3 R27, R29, 0xb, RZ ;  /* 0x0000000b1d1b7810 */ /* 0x000fe20007ffe0ff */
[--C-:B------:R-:W-:Y:S02]  /*01b0*/  IMAD.WIDE R22, R23, 0x4, R4.reuse ;  /* 0x0000000417167825 */ /* 0x100fe400078e0204 */
[----:B------:R1:W4:Y:S01]  /*01c0*/  LDG.E.EL R18, desc[UR4][R2.64+0xc] ;  /* 0x00000c0402127981 */ /* 0x000322000c2e1900 */
[----:B------:R-:W-:Y:S01]  /*01d0*/  IADD3 R6, R29, 0x13, RZ ;  /* 0x000000131d067810 */ /* 0x000fe20007ffe0ff */
[--C-:B------:R-:W-:Y:S02]  /*01e0*/  IMAD.WIDE R8, R9, 0x4, R4.reuse ;  /* 0x0000000409087825 */ /* 0x100fe400078e0204 */
[----:B------:R5:W4:Y:S02]  /*01f0*/  LDG.E.EL R0, desc[UR4][R24.64] ;  /* 0x0000000418007981 */ /* 0x000b24000c2e1900 */
[----:B------:R-:W-:-:S02]  /*0200*/  IMAD.WIDE R26, R27, 0x4, R4 ;  /* 0x000000041b1a7825 */ /* 0x000fc400078e0204 */
[----:B------:R-:W4:Y:S02]  /*0210*/  LDG.E.EL R22, desc[UR4][R22.64] ;  /* 0x0000000416167981 */ /* 0x000f24000c2e1900 */
[----:B-1----:R-:W-:Y:S02]  /*0220*/  IMAD.WIDE R2, R13, 0x4, R4 ;  /* 0x000000040d027825 */ /* 0x002fe400078e0204 */
[----:B------:R1:W4:Y:S01]  /*0230*/  LDG.E.EL R19, desc[UR4][R8.64] ;  /* 0x0000000408137981 */ /* 0x000322000c2e1900 */
[----:B-----5:R-:W-:-:S03]  /*0240*/  IADD3 R24, R29, 0x18, RZ ;  /* 0x000000181d187810 */ /* 0x020fc60007ffe0ff */
[----:B------:R5:W4:Y:S04]  /*0250*/  LDG.E.EL R20, desc[UR4][R2.64] ;  /* 0x0000000402147981 */ /* 0x000b28000c2e1900 */
[----:B0-----:R-:W4:Y:S01]  /*0260*/  LDG.E.EL R23, desc[UR4][R26.64] ;  /* 0x000000041a177981 */ /* 0x001f22000c2e1900 */
[----:B-1----:R-:W-:-:S04]  /*0270*/  IMAD.WIDE R8, R6, 0x4, R4 ;  /* 0x0000000406087825 */ /* 0x002fc800078e0204 */
[--C-:B-----5:R-:W-:Y:S01]  /*0280*/  IMAD.WIDE R2, R7, 0x4, R4.reuse ;  /* 0x0000000407027825 */ /* 0x120fe200078e0204 */
[----:B------:R-:W-:Y:S01]  /*0290*/  IADD3 R12, R29, 0x12, RZ ;  /* 0x000000121d0c7810 */ /* 0x000fe20007ffe0ff */
[----:B------:R-:W5:Y:S02]  /*02a0*/  LDG.E.EL R8, desc[UR4][R8.64] ;  /* 0x0000000408087981 */ /* 0x000f64000c2e1900 */
[--C-:B------:R-:W-:Y:S02]  /*02b0*/  IMAD.WIDE R6, R24, 0x4, R4.reuse ;  /* 0x0000000418067825 */ /* 0x100fe400078e0204 */
[----:B------:R-:W5:Y:S04]  /*02c0*/  LDG.E.EL R27, desc[UR4][R2.64] ;  /* 0x00000004021b7981 */ /* 0x000f68000c2e1900 */
[----:B------:R-:W5:Y:S04]  /*02d0*/  LDG.E.EL R24, desc[UR4][R2.64+0x4] ;  /* 0x0000040402187981 */ /* 0x000f68000c2e1900 */
[----:B------:R-:W5:Y:S01]  /*02e0*/  LDG.E.EL R26, desc[UR4][R2.64+0x8] ;  /* 0x00000804021a7981 */ /* 0x000f62000c2e1900 */
[----:B------:R-:W-:Y:S01]  /*02f0*/  IADD3 R11, R29, 0x10, RZ ;  /* 0x000000101d0b7810 */ /* 0x000fe20007ffe0ff */
[--C-:B------:R-:W-:Y:S01]  /*0300*/  IMAD.WIDE R12, R12, 0x4, R4.reuse ;  /* 0x000000040c0c7825 */ /* 0x100fe200078e0204 */
[----:B------:R-:W-:Y:S01]  /*0310*/  IADD3 R28, R29, 0x19, RZ ;  /* 0x000000191d1c7810 */ /* 0x000fe20007ffe0ff */
[----:B------:R-:W5:Y:S02]  /*0320*/  LDG.E.EL R6, desc[UR4][R6.64] ;  /* 0x0000000406067981 */ /* 0x000f64000c2e1900 */
[----:B------:R-:W-:-:S02]  /*0330*/  IMAD.WIDE R10, R11, 0x4, R4 ;  /* 0x000000040b0a7825 */ /* 0x000fc400078e0204 */
[----:B------:R0:W5:Y:S04]  /*0340*/  LDG.E.EL R25, desc[UR4][R12.64] ;  /* 0x000000040c197981 */ /* 0x000168000c2e1900 */
[----:B------:R1:W5:Y:S04]  /*0350*/  LDG.E.EL R21, desc[UR4][R10.64] ;  /* 0x000000040a157981 */ /* 0x000368000c2e1900 */
[----:B------:R-:W5:Y:S01]  /*0360*/  LDG.E.EL R7, desc[UR4][R2.64+0x24] ;  /* 0x0000240402077981 */ /* 0x000f62000c2e1900 */
[----:B0-----:R-:W-:Y:S02]  /*0370*/  IADD3 R13, R29, 0x1a, RZ ;  /* 0x0000001a1d0d7810 */ /* 0x001fe40007ffe0ff */
[----:B------:R-:W-:Y:S01]  /*0380*/  IADD3 R29, R29, 0x1b, RZ ;  /* 0x0000001b1d1d7810 */ /* 0x000fe20007ffe0ff */
[----:B------:R-:W5:Y:S01]  /*0390*/  LDG.E.EL R9, desc[UR4][R2.64+0x28] ;  /* 0x0000280402097981 */ /* 0x000f62000c2e1900 */
[----:B-1----:R-:W-:-:S03]  /*03a0*/  IMAD.WIDE R10, R28, 0x4, R4 ;  /* 0x000000041c0a7825 */ /* 0x002fc600078e0204 */
[----:B------:R-:W5:Y:S01]  /*03b0*/  LDG.E.EL R28, desc[UR4][R2.64+0xc] ;  /* 0x00000c04021c7981 */ /* 0x000f62000c2e1900 */
[----:B------:R-:W-:-:S03]  /*03c0*/  IMAD.WIDE R12, R13, 0x4, R4 ;  /* 0x000000040d0c7825 */ /* 0x000fc600078e0204 */
[----:B------:R-:W5:Y:S01]  /*03d0*/  LDG.E.EL R10, desc[UR4][R10.64] ;  /* 0x000000040a0a7981 */ /* 0x000f62000c2e1900 */
[----:B------:R-:W-:-:S03]  /*03e0*/  IMAD.WIDE R4, R29, 0x4, R4 ;  /* 0x000000041d047825 */ /* 0x000fc600078e0204 */
[----:B------:R-:W5:Y:S04]  /*03f0*/  LDG.E.EL R29, desc[UR4][R2.64+0x20] ;  /* 0x00002004021d7981 */ /* 0x000f68000c2e1900 */
[----:B------:R-:W5:Y:S04]  /*0400*/  LDG.E.EL R12, desc[UR4][R12.64] ;  /* 0x000000040c0c7981 */ /* 0x000f68000c2e1900 */
[----:B------:R-:W5:Y:S04]  /*0410*/  LDG.E.EL R11, desc[UR4][R2.64+0x2c] ;  /* 0x00002c04020b7981 */ /* 0x000f68000c2e1900 */
[----:B------:R-:W5:Y:S04]  /*0420*/  LDG.E.EL R4, desc[UR4][R4.64] ;  /* 0x0000000404047981 */ /* 0x000f68000c2e1900 */
[----:B------:R-:W5:Y:S04]  /*0430*/  LDG.E.EL R13, desc[UR4][R2.64+0x48] ;  /* 0x00004804020d7981 */ /* 0x000f68000c2e1900 */
[----:B------:R-:W5:Y:S01]  /*0440*/  LDG.E.EL R5, desc[UR4][R2.64+0x60] ;  /* 0x0000600402057981 */ /* 0x000f62000c2e1900 */
[----:B--2---:R-:W-:-:S03]  /*0450*/  FADD R16, R15, R16 ;  /* 0x000000100f107221 */ /* 0x004fc60000000000 */
[----:B------:R-:W2:Y:S01]  /*0460*/  LDG.E.EL R15, desc[UR4][R2.64+0x40] ;  /* 0x00004004020f7981 */ /* 0x000ea2000c2e1900 */
[----:B---3--:R-:W-:-:S03]  /*0470*/  FADD R17, R17, R16 ;  /* 0x0000001011117221 */ /* 0x008fc60000000000 */
[----:B------:R-:W3:Y:S01]  /*0480*/  LDG.E.EL R16, desc[UR4][R2.64+0x44] ;  /* 0x0000440402107981 */ /* 0x000ee2000c2e1900 */
[----:B----4-:R-:W-:-:S03]  /*0490*/  FADD R17, R18, R17 ;  /* 0x0000001112117221 */ /* 0x010fc60000000000 */
[----:B------:R-:W4:Y:S01]  /*04a0*/  LDG.E.EL R18, desc[UR4][R2.64+0x4c] ;  /* 0x00004c0402127981 */ /* 0x000f22000c2e1900 */
[----:B------:R-:W-:-:S03]  /*04b0*/  FADD R17, R22, R17 ;  /* 0x0000001116117221 */ /* 0x000fc60000000000 */
[----:B------:R-:W4:Y:S01]  /*04c0*/  LDG.E.EL R22, desc[UR4][R2.64+0x64] ;  /* 0x0000640402167981 */ /* 0x000f22000c2e1900 */
[----:B-----5:R-:W-:-:S03]  /*04d0*/  FADD R27, R27, R24 ;  /* 0x000000181b1b7221 */ /* 0x020fc60000000000 */
[----:B------:R-:W5:Y:S01]  /*04e0*/  LDG.E.EL R24, desc[UR4][R2.64+0x68] ;  /* 0x0000680402187981 */ /* 0x000f62000c2e1900 */
[----:B------:R-:W-:-:S03]  /*04f0*/  FADD R27, R26, R27 ;  /* 0x0000001b1a1b7221 */ /* 0x000fc60000000000 */
[----:B------:R0:W5:Y:S01]  /*0500*/  LDG.E.EL R26, desc[UR4][R2.64+0x6c] ;  /* 0x00006c04021a7981 */ /* 0x000162000c2e1900 */
[----:B------:R-:W-:-:S04]  /*0510*/  FADD R0, R0, R17 ;  /* 0x0000001100007221 */ /* 0x000fc80000000000 */
[----:B------:R-:W-:Y:S01]  /*0520*/  FADD R0, R19, R0 ;  /* 0x0000000013007221 */ /* 0x000fe20000000000 */
[----:B------:R-:W-:Y:S01]  /*0530*/  FADD R28, R28, R27 ;  /* 0x0000001b1c1c7221 */ /* 0x000fe20000000000 */
[----:B0-----:R-:W0:Y:S03]  /*0540*/  LDC.64 R2, c[0x0][0x218] ;  /* 0x00008600ff027b82 */ /* 0x001e260000000a00 */
[----:B------:R-:W-:-:S04]  /*0550*/  FADD R28, R29, R28 ;  /* 0x0000001c1d1c7221 */ /* 0x000fc80000000000 */
[----:B------:R-:W-:-:S04]  /*0560*/  FADD R28, R7, R28 ;  /* 0x0000001c071c7221 */ /* 0x000fc80000000000 */
[----:B------:R-:W-:Y:S01]  /*0570*/  FADD R28, R9, R28 ;  /* 0x0000001c091c7221 */ /* 0x000fe20000000000 */
[----:B------:R-:W-:-:S03]  /*0580*/  FADD R0, R23, R0 ;  /* 0x0000000017007221 */ /* 0x000fc60000000000 */
[----:B------:R-:W-:Y:S01]  /*0590*/  FADD R28, R11, R28 ;  /* 0x0000001c0b1c7221 */ /* 0x000fe20000000000 */
[----:B------:R-:W-:-:S04]  /*05a0*/  FADD R21, R21, R0 ;  /* 0x0000000015157221 */ /* 0x000fc80000000000 */
[----:B------:R-:W-:-:S04]  /*05b0*/  FADD R20, R20, R21 ;  /* 0x0000001514147221 */ /* 0x000fc80000000000 */
[----:B------:R-:W-:-:S04]  /*05c0*/  FADD R25, R25, R20 ;  /* 0x0000001419197221 */ /* 0x000fc80000000000 */
[----:B------:R-:W-:-:S04]  /*05d0*/  FADD R25, R8, R25 ;  /* 0x0000001908197221 */ /* 0x000fc80000000000 */
[----:B------:R-:W-:-:S04]  /*05e0*/  FADD R25, R6, R25 ;  /* 0x0000001906197221 */ /* 0x000fc80000000000 */
[----:B------:R-:W-:-:S04]  /*05f0*/  FADD R25, R10, R25 ;  /* 0x000000190a197221 */ /* 0x000fc80000000000 */
[----:B------:R-:W-:-:S04]  /*0600*/  FADD R25, R12, R25 ;  /* 0x000000190c197221 */ /* 0x000fc80000000000 */
[----:B------:R-:W-:Y:S01]  /*0610*/  FADD R4, R4, R25 ;  /* 0x0000001904047221 */ /* 0x000fe20000000000 */
[----:B0-----:R-:W-:-:S04]  /*0620*/  IMAD.WIDE R2, R14, 0x4, R2 ;  /* 0x000000040e027825 */ /* 0x001fc800078e0202 */
[----:B------:R-:W-:Y:S01]  /*0630*/  FMUL R7, R4, 0.0625 ;  /* 0x3d80000004077820 */ /* 0x000fe20000400000 */
[----:B--2---:R-:W-:-:S04]  /*0640*/  FADD R15, R15, R28 ;  /* 0x0000001c0f0f7221 */ /* 0x004fc80000000000 */
[----:B---3--:R-:W-:-:S04]  /*0650*/  FADD R16, R16, R15 ;  /* 0x0000000f10107221 */ /* 0x008fc80000000000 */
[----:B------:R-:W-:-:S04]  /*0660*/  FADD R13, R13, R16 ;  /* 0x000000100d0d7221 */ /* 0x000fc80000000000 */
[----:B----4-:R-:W-:-:S04]  /*0670*/  FADD R18, R18, R13 ;  /* 0x0000000d12127221 */ /* 0x010fc80000000000 */
[----:B------:R-:W-:-:S04]  /*0680*/  FADD R5, R5, R18 ;  /* 0x0000001205057221 */ /* 0x000fc80000000000 */
[----:B------:R-:W-:-:S04]  /*0690*/  FADD R5, R22, R5 ;  /* 0x0000000516057221 */ /* 0x000fc80000000000 */
[----:B-----5:R-:W-:-:S04]  /*06a0*/  FADD R5, R24, R5 ;  /* 0x0000000518057221 */ /* 0x020fc80000000000 */
[----:B------:R-:W-:-:S04]  /*06b0*/  FADD R5, R26, R5 ;  /* 0x000000051a057221 */ /* 0x000fc80000000000 */
[----:B------:R-:W-:-:S05]  /*06c0*/  FMUL R6, R5, 0.0625 ;  /* 0x3d80000005067820 */ /* 0x000fca0000400000 */
[----:B------:R-:W-:Y:S01]  /*06d0*/  STG.E.64 desc[UR4][R2.64], R6 ;  /* 0x0000000602007986 */ /* 0x000fe2000c101b04 */
[----:B------:R-:W-:Y:S05]  /*06e0*/  EXIT ;  /* 0x000000000000794d */ /* 0x000fea0003800000 */
.L_x_0:
[----:B------:R-:W-:-:S00]  /*06f0*/  BRA `(.L_x_0) ;  /* 0xfffffffc00fc7947 */ /* 0x000fc0000383ffff */
[----:B------:R-:W-:-:S00]  /*0700*/  NOP ;  /* 0x0000000000007918 */ /* 0x000fc00000000000 */
[----:B------:R-:W-:-:S00]  /*0710*/  NOP ;  /* 0x0000000000007918 */ /* 0x000fc00000000000 */
[----:B------:R-:W-:-:S00]  /*0720*/  NOP ;  /* 0x0000000000007918 */ /* 0x000fc00000000000 */
[----:B------:R-:W-:-:S00]  /*0730*/  NOP ;  /* 0x0000000000007918 */ /* 0x000fc00000000000 */
[----:B------:R-:W-:-:S00]  /*0740*/  NOP ;  /* 0x0000000000007918 */ /* 0x000fc00000000000 */
[----:B------:R-:W-:-:S00]  /*0750*/  NOP ;  /* 0x0000000000007918 */ /* 0x000fc00000000000 */
[----:B------:R-:W-:-:S00]  /*0760*/  NOP ;  /* 0x0000000000007918 */ /* 0x000fc00000000000 */
[----:B------:R-:W-:-:S00]  /*0770*/  NOP ;  /* 0x0000000000007918 */ /* 0x000fc00000000000 */
.L_x_1:


//--------------------- .nv.constant0.triton_poi_fused__adaptive_avg_pool2d_35 --------------------------
	.section	.nv.constant0.triton_poi_fused__adaptive_avg_pool2d_35,"a",@progbits
	.sectionflags	@""
	.align	4
.nv.constant0.triton_poi_fused__adaptive_avg_pool2d_35:
	.zero		548
